//
// Generated by NVIDIA NVVM Compiler
//
// Compiler Build ID: CL-36424714
// Cuda compilation tools, release 13.0, V13.0.88
// Based on NVVM 20.0.0
//

.version 9.0
.target sm_100
.address_size 64

	// .globl	_Z15KernelMatrixAddPfS_S_ii

.visible .entry _Z15KernelMatrixAddPfS_S_ii(
	.param .u64 .ptr .align 1 _Z15KernelMatrixAddPfS_S_ii_param_0,
	.param .u64 .ptr .align 1 _Z15KernelMatrixAddPfS_S_ii_param_1,
	.param .u64 .ptr .align 1 _Z15KernelMatrixAddPfS_S_ii_param_2,
	.param .u32 _Z15KernelMatrixAddPfS_S_ii_param_3,
	.param .u32 _Z15KernelMatrixAddPfS_S_ii_param_4
)
{
	.reg .pred 	%p<12>;
	.reg .b32 	%r<72>;
	.reg .b32 	%f<61>;
	.reg .b64 	%rd<51>;

	ld.param.u64 	%rd5, [_Z15KernelMatrixAddPfS_S_ii_param_0];
	ld.param.u64 	%rd6, [_Z15KernelMatrixAddPfS_S_ii_param_1];
	ld.param.u32 	%r34, [_Z15KernelMatrixAddPfS_S_ii_param_3];
	ld.param.u32 	%r35, [_Z15KernelMatrixAddPfS_S_ii_param_4];
	cvta.to.global.u64 	%rd1, %rd6;
	cvta.to.global.u64 	%rd2, %rd5;
	mov.u32 	%r36, %ctaid.x;
	mov.u32 	%r37, %ntid.x;
	mul.lo.s32 	%r1, %r36, %r37;
	mov.u32 	%r2, %ctaid.y;
	mov.u32 	%r3, %ntid.y;
	mov.u32 	%r4, %tid.y;
	mad.lo.s32 	%r5, %r2, %r3, %r4;
	mov.u32 	%r38, %nctaid.x;
	mul.lo.s32 	%r6, %r37, %r38;
	mov.u32 	%r7, %nctaid.y;
	mul.lo.s32 	%r8, %r3, %r7;
	add.s32 	%r39, %r6, %r34;
	add.s32 	%r40, %r39, -1;
	div.s32 	%r9, %r40, %r6;
	add.s32 	%r41, %r8, %r35;
	add.s32 	%r42, %r41, -1;
	div.s32 	%r10, %r42, %r8;
	setp.lt.s32 	%p1, %r9, 1;
	@%p1 bra 	$L__BB0_15;
	and.b32  	%r11, %r10, 7;
	mov.u32 	%r44, %tid.x;
	add.s32 	%r12, %r1, %r44;
	mov.b32 	%r63, 0;
	mov.u32 	%r64, %r63;
$L__BB0_2:
	setp.lt.s32 	%p2, %r10, 1;
	@%p2 bra 	$L__BB0_14;
	ld.param.u64 	%rd50, [_Z15KernelMatrixAddPfS_S_ii_param_2];
	setp.lt.u32 	%p3, %r10, 8;
	add.s32 	%r15, %r12, %r64;
	mul.lo.s32 	%r16, %r15, %r8;
	cvta.to.global.u64 	%rd7, %rd50;
	mul.wide.s32 	%rd8, %r15, 4;
	add.s64 	%rd3, %rd7, %rd8;
	mov.b32 	%r69, 0;
	@%p3 bra 	$L__BB0_6;
	and.b32  	%r47, %r10, 2147483640;
	neg.s32 	%r65, %r47;
	mad.lo.s32 	%r48, %r7, %r15, %r2;
	mad.lo.s32 	%r66, %r3, %r48, %r4;
	mov.b32 	%r69, 0;
	mov.u32 	%r67, %r5;
$L__BB0_5:
	.pragma "nounroll";
	mul.wide.s32 	%rd9, %r66, 4;
	add.s64 	%rd10, %rd2, %rd9;
	ld.global.f32 	%f1, [%rd10];
	mul.wide.s32 	%rd11, %r67, 4;
	add.s64 	%rd12, %rd1, %rd11;
	ld.global.f32 	%f2, [%rd12];
	mul.f32 	%f3, %f1, %f2;
	atom.global.add.f32 	%f4, [%rd3], %f3;
	shl.b32 	%r49, %r8, 2;
	cvt.u64.u32 	%rd13, %r49;
	add.s64 	%rd14, %rd10, %rd13;
	ld.global.f32 	%f5, [%rd14];
	add.s64 	%rd15, %rd12, %rd13;
	ld.global.f32 	%f6, [%rd15];
	mul.f32 	%f7, %f5, %f6;
	atom.global.add.f32 	%f8, [%rd3], %f7;
	add.s64 	%rd16, %rd14, %rd13;
	ld.global.f32 	%f9, [%rd16];
	add.s64 	%rd17, %rd15, %rd13;
	ld.global.f32 	%f10, [%rd17];
	mul.f32 	%f11, %f9, %f10;
	atom.global.add.f32 	%f12, [%rd3], %f11;
	add.s64 	%rd18, %rd16, %rd13;
	ld.global.f32 	%f13, [%rd18];
	add.s64 	%rd19, %rd17, %rd13;
	ld.global.f32 	%f14, [%rd19];
	mul.f32 	%f15, %f13, %f14;
	atom.global.add.f32 	%f16, [%rd3], %f15;
	add.s64 	%rd20, %rd18, %rd13;
	ld.global.f32 	%f17, [%rd20];
	add.s64 	%rd21, %rd19, %rd13;
	ld.global.f32 	%f18, [%rd21];
	mul.f32 	%f19, %f17, %f18;
	atom.global.add.f32 	%f20, [%rd3], %f19;
	add.s64 	%rd22, %rd20, %rd13;
	ld.global.f32 	%f21, [%rd22];
	add.s64 	%rd23, %rd21, %rd13;
	ld.global.f32 	%f22, [%rd23];
	mul.f32 	%f23, %f21, %f22;
	atom.global.add.f32 	%f24, [%rd3], %f23;
	add.s64 	%rd24, %rd22, %rd13;
	ld.global.f32 	%f25, [%rd24];
	add.s64 	%rd25, %rd23, %rd13;
	ld.global.f32 	%f26, [%rd25];
	mul.f32 	%f27, %f25, %f26;
	atom.global.add.f32 	%f28, [%rd3], %f27;
	add.s64 	%rd26, %rd24, %rd13;
	ld.global.f32 	%f29, [%rd26];
	add.s64 	%rd27, %rd25, %rd13;
	ld.global.f32 	%f30, [%rd27];
	mul.f32 	%f31, %f29, %f30;
	atom.global.add.f32 	%f32, [%rd3], %f31;
	shl.b32 	%r50, %r8, 3;
	add.s32 	%r69, %r69, %r50;
	add.s32 	%r67, %r67, %r50;
	add.s32 	%r66, %r66, %r50;
	add.s32 	%r65, %r65, 8;
	setp.ne.s32 	%p4, %r65, 0;
	@%p4 bra 	$L__BB0_5;
$L__BB0_6:
	setp.eq.s32 	%p5, %r11, 0;
	@%p5 bra 	$L__BB0_14;
	add.s32 	%r51, %r11, -1;
	setp.lt.u32 	%p6, %r51, 3;
	@%p6 bra 	$L__BB0_9;
	add.s32 	%r52, %r5, %r69;
	add.s32 	%r53, %r52, %r16;
	mul.wide.s32 	%rd28, %r53, 4;
	add.s64 	%rd29, %rd2, %rd28;
	ld.global.f32 	%f33, [%rd29];
	mul.wide.s32 	%rd30, %r52, 4;
	add.s64 	%rd31, %rd1, %rd30;
	ld.global.f32 	%f34, [%rd31];
	mul.f32 	%f35, %f33, %f34;
	atom.global.add.f32 	%f36, [%rd3], %f35;
	shl.b32 	%r54, %r8, 2;
	cvt.u64.u32 	%rd32, %r54;
	add.s64 	%rd33, %rd29, %rd32;
	ld.global.f32 	%f37, [%rd33];
	add.s64 	%rd34, %rd31, %rd32;
	ld.global.f32 	%f38, [%rd34];
	mul.f32 	%f39, %f37, %f38;
	atom.global.add.f32 	%f40, [%rd3], %f39;
	add.s64 	%rd35, %rd33, %rd32;
	ld.global.f32 	%f41, [%rd35];
	add.s64 	%rd36, %rd34, %rd32;
	ld.global.f32 	%f42, [%rd36];
	mul.f32 	%f43, %f41, %f42;
	atom.global.add.f32 	%f44, [%rd3], %f43;
	add.s64 	%rd37, %rd35, %rd32;
	ld.global.f32 	%f45, [%rd37];
	add.s64 	%rd38, %rd36, %rd32;
	ld.global.f32 	%f46, [%rd38];
	mul.f32 	%f47, %f45, %f46;
	atom.global.add.f32 	%f48, [%rd3], %f47;
	add.s32 	%r69, %r54, %r69;
$L__BB0_9:
	and.b32  	%r55, %r10, 3;
	setp.eq.s32 	%p7, %r55, 0;
	@%p7 bra 	$L__BB0_14;
	setp.eq.s32 	%p8, %r55, 1;
	@%p8 bra 	$L__BB0_12;
	add.s32 	%r56, %r5, %r69;
	add.s32 	%r57, %r56, %r16;
	mul.wide.s32 	%rd39, %r57, 4;
	add.s64 	%rd40, %rd2, %rd39;
	ld.global.f32 	%f49, [%rd40];
	mul.wide.s32 	%rd41, %r56, 4;
	add.s64 	%rd42, %rd1, %rd41;
	ld.global.f32 	%f50, [%rd42];
	mul.f32 	%f51, %f49, %f50;
	atom.global.add.f32 	%f52, [%rd3], %f51;
	shl.b32 	%r58, %r8, 2;
	cvt.u64.u32 	%rd43, %r58;
	add.s64 	%rd44, %rd40, %rd43;
	ld.global.f32 	%f53, [%rd44];
	add.s64 	%rd45, %rd42, %rd43;
	ld.global.f32 	%f54, [%rd45];
	mul.f32 	%f55, %f53, %f54;
	atom.global.add.f32 	%f56, [%rd3], %f55;
	shl.b32 	%r59, %r8, 1;
	add.s32 	%r69, %r69, %r59;
$L__BB0_12:
	and.b32  	%r60, %r10, 1;
	setp.eq.b32 	%p9, %r60, 1;
	not.pred 	%p10, %p9;
	@%p10 bra 	$L__BB0_14;
	add.s32 	%r61, %r5, %r69;
	add.s32 	%r62, %r61, %r16;
	mul.wide.s32 	%rd46, %r62, 4;
	add.s64 	%rd47, %rd2, %rd46;
	ld.global.f32 	%f57, [%rd47];
	mul.wide.s32 	%rd48, %r61, 4;
	add.s64 	%rd49, %rd1, %rd48;
	ld.global.f32 	%f58, [%rd49];
	mul.f32 	%f59, %f57, %f58;
	atom.global.add.f32 	%f60, [%rd3], %f59;
$L__BB0_14:
	add.s32 	%r64, %r64, %r6;
	add.s32 	%r63, %r63, 1;
	setp.ne.s32 	%p11, %r63, %r9;
	@%p11 bra 	$L__BB0_2;
$L__BB0_15:
	ret;

}


// ===== COMPILED SASS (sm_100) =====

	.target	sm_100

	.elftype	@"ET_EXEC"


//--------------------- .note.nv.tkinfo           --------------------------
	.section	.note.nv.tkinfo,"",@"SHT_NOTE"
	.sectionflags	@"SHF_NOTE_NV_TKINFO"
	.tkinfo
        /*0018*/ 	.word	0x00000002
        /*0030*/ 	.string	""
        /*0030*/ 	.string	"ptxas"
        /*0030*/ 	.string	"Cuda compilation tools, release 13.0, V13.0.88"
        /*0030*/ 	.string	"Build cuda_13.0.r13.0/compiler.36424714_0"
        /*0030*/ 	.string	"-arch sm_100 -m 64 "



//--------------------- .note.nv.cuinfo           --------------------------
	.section	.note.nv.cuinfo,"",@"SHT_NOTE"
	.sectionflags	@"SHF_NOTE_NV_CUINFO"
        /*0018*/ 	.short	0x0002
        /*001a*/ 	.short	0x0064
        /*001c*/ 	.short	0x0082
	.zero		2


//--------------------- .nv.info                  --------------------------
	.section	.nv.info,"",@"SHT_CUDA_INFO"
	.align	4


	//----- nvinfo : EIATTR_REGCOUNT
	.align		4
        /*0000*/ 	.byte	0x04, 0x2f
        /*0002*/ 	.short	(.L_1 - .L_0)
	.align		4
.L_0:
        /*0004*/ 	.word	index@(_Z15KernelMatrixAddPfS_S_ii)
        /*0008*/ 	.word	0x00000020


	//----- nvinfo : EIATTR_FRAME_SIZE
	.align		4
.L_1:
        /*000c*/ 	.byte	0x04, 0x11
        /*000e*/ 	.short	(.L_3 - .L_2)
	.align		4
.L_2:
        /*0010*/ 	.word	index@(_Z15KernelMatrixAddPfS_S_ii)
        /*0014*/ 	.word	0x00000000


	//----- nvinfo : EIATTR_MIN_STACK_SIZE
	.align		4
.L_3:
        /*0018*/ 	.byte	0x04, 0x12
        /*001a*/ 	.short	(.L_5 - .L_4)
	.align		4
.L_4:
        /*001c*/ 	.word	index@(_Z15KernelMatrixAddPfS_S_ii)
        /*0020*/ 	.word	0x00000000
.L_5:


//--------------------- .nv.compat                --------------------------
	.section	.nv.compat,"",@"SHT_CUDA_COMPAT_INFO"
	.align	4
        /*0000*/ 	.byte	0x02, 0x09, 0x00, 0x00, 0x02, 0x02, 0x01, 0x00, 0x02, 0x05, 0x05, 0x00, 0x03, 0x07, 0x01, 0x01
        /*0010*/ 	.byte	0x02, 0x03, 0x00, 0x00, 0x02, 0x06, 0x01, 0x00, 0x04, 0x0b, 0x08, 0x00, 0x09, 0x00, 0x00, 0x00
        /*0020*/ 	.byte	0x00, 0x00, 0x00, 0x00


//--------------------- .nv.info._Z15KernelMatrixAddPfS_S_ii --------------------------
	.section	.nv.info._Z15KernelMatrixAddPfS_S_ii,"",@"SHT_CUDA_INFO"
	.sectionflags	@""
	.align	4


	//----- nvinfo : EIATTR_CUDA_API_VERSION
	.align		4
        /*0000*/ 	.byte	0x04, 0x37
        /*0002*/ 	.short	(.L_7 - .L_6)
.L_6:
        /*0004*/ 	.word	0x00000082


	//----- nvinfo : EIATTR_KPARAM_INFO
	.align		4
.L_7:
        /*0008*/ 	.byte	0x04, 0x17
        /*000a*/ 	.short	(.L_9 - .L_8)
.L_8:
        /*000c*/ 	.word	0x00000000
        /*0010*/ 	.short	0x0004
        /*0012*/ 	.short	0x001c
        /*0014*/ 	.byte	0x00, 0xf0, 0x11, 0x00


	//----- nvinfo : EIATTR_KPARAM_INFO
	.align		4
.L_9:
        /*0018*/ 	.byte	0x04, 0x17
        /*001a*/ 	.short	(.L_11 - .L_10)
.L_10:
        /*001c*/ 	.word	0x00000000
        /*0020*/ 	.short	0x0003
        /*0022*/ 	.short	0x0018
        /*0024*/ 	.byte	0x00, 0xf0, 0x11, 0x00


	//----- nvinfo : EIATTR_KPARAM_INFO
	.align		4
.L_11:
        /*0028*/ 	.byte	0x04, 0x17
        /*002a*/ 	.short	(.L_13 - .L_12)
.L_12:
        /*002c*/ 	.word	0x00000000
        /*0030*/ 	.short	0x0002
        /*0032*/ 	.short	0x0010
        /*0034*/ 	.byte	0x00, 0xf5, 0x21, 0x00


	//----- nvinfo : EIATTR_KPARAM_INFO
	.align		4
.L_13:
        /*0038*/ 	.byte	0x04, 0x17
        /*003a*/ 	.short	(.L_15 - .L_14)
.L_14:
        /*003c*/ 	.word	0x00000000
        /*0040*/ 	.short	0x0001
        /*0042*/ 	.short	0x0008
        /*0044*/ 	.byte	0x00, 0xf5, 0x21, 0x00


	//----- nvinfo : EIATTR_KPARAM_INFO
	.align		4
.L_15:
        /*0048*/ 	.byte	0x04, 0x17
        /*004a*/ 	.short	(.L_17 - .L_16)
.L_16:
        /*004c*/ 	.word	0x00000000
        /*0050*/ 	.short	0x0000
        /*0052*/ 	.short	0x0000
        /*0054*/ 	.byte	0x00, 0xf5, 0x21, 0x00


	//----- nvinfo : EIATTR_SPARSE_MMA_MASK
	.align		4
.L_17:
        /*0058*/ 	.byte	0x03, 0x50
        /*005a*/ 	.short	0x0000


	//----- nvinfo : EIATTR_MAXREG_COUNT
	.align		4
        /*005c*/ 	.byte	0x03, 0x1b
        /*005e*/ 	.short	0x00ff


	//----- nvinfo : EIATTR_MERCURY_ISA_VERSION
	.align		4
        /*0060*/ 	.byte	0x03, 0x5f
        /*0062*/ 	.short	0x0101


	//----- nvinfo : EIATTR_VRC_CTA_INIT_COUNT
	.align		4
        /*0064*/ 	.byte	0x02, 0x4a
	.zero		1
	.zero		1


	//----- nvinfo : EIATTR_EXIT_INSTR_OFFSETS
	.align		4
        /*0068*/ 	.byte	0x04, 0x1c
        /*006a*/ 	.short	(.L_19 - .L_18)


	//   ....[0]....
.L_18:
        /*006c*/ 	.word	0x00000370


	//   ....[1]....
        /*0070*/ 	.word	0x00000f30


	//----- nvinfo : EIATTR_CBANK_PARAM_SIZE
	.align		4
.L_19:
        /*0074*/ 	.byte	0x03, 0x19
        /*0076*/ 	.short	0x0020


	//----- nvinfo : EIATTR_PARAM_CBANK
	.align		4
        /*0078*/ 	.byte	0x04, 0x0a
        /*007a*/ 	.short	(.L_21 - .L_20)
	.align		4
.L_20:
        /*007c*/ 	.word	index@(.nv.constant0._Z15KernelMatrixAddPfS_S_ii)
        /*0080*/ 	.short	0x0380
        /*0082*/ 	.short	0x0020


	//----- nvinfo : EIATTR_SW_WAR
	.align		4
.L_21:
        /*0084*/ 	.byte	0x04, 0x36
        /*0086*/ 	.short	(.L_23 - .L_22)
.L_22:
        /*0088*/ 	.word	0x00000008
.L_23:


//--------------------- .nv.callgraph             --------------------------
	.section	.nv.callgraph,"",@"SHT_CUDA_CALLGRAPH"
	.align	4
	.sectionentsize	8
	.align		4
        /*0000*/ 	.word	0x00000000
	.align		4
        /*0004*/ 	.word	0xffffffff
	.align		4
        /*0008*/ 	.word	0x00000000
	.align		4
        /*000c*/ 	.word	0xfffffffe
	.align		4
        /*0010*/ 	.word	0x00000000
	.align		4
        /*0014*/ 	.word	0xfffffffd
	.align		4
        /*0018*/ 	.word	0x00000000
	.align		4
        /*001c*/ 	.word	0xfffffffc


//--------------------- .text._Z15KernelMatrixAddPfS_S_ii --------------------------
	.section	.text._Z15KernelMatrixAddPfS_S_ii,"ax",@progbits
	.align	128
        .global         _Z15KernelMatrixAddPfS_S_ii
        .type           _Z15KernelMatrixAddPfS_S_ii,@function
        .size           _Z15KernelMatrixAddPfS_S_ii,(.L_x_7 - _Z15KernelMatrixAddPfS_S_ii)
        .other          _Z15KernelMatrixAddPfS_S_ii,@"STO_CUDA_ENTRY STV_DEFAULT"
_Z15KernelMatrixAddPfS_S_ii:
.text._Z15KernelMatrixAddPfS_S_ii:
[----:B------:R-:W-:Y:S01]  /*0000*/  LDC R1, c[0x0][0x37c] ;  /* 0x0000df00ff017b82 */ /* 0x000fe20000000800 */
[----:B------:R-:W0:Y:S07]  /*0010*/  LDCU UR5, c[0x0][0x360] ;  /* 0x00006c00ff0577ac */ /* 0x000e2e0008000800 */
[----:B------:R-:W1:Y:S01]  /*0020*/  LDC R9, c[0x0][0x398] ;  /* 0x0000e600ff097b82 */ /* 0x000e620000000800 */
[----:B------:R-:W2:Y:S07]  /*0030*/  LDCU UR6, c[0x0][0x364] ;  /* 0x00006c80ff0677ac */ /* 0x000eae0008000800 */
[----:B------:R-:W0:Y:S08]  /*0040*/  LDC R0, c[0x0][0x370] ;  /* 0x0000dc00ff007b82 */ /* 0x000e300000000800 */
[----:B------:R-:W2:Y:S08]  /*0050*/  LDC R2, c[0x0][0x374] ;  /* 0x0000dd00ff027b82 */ /* 0x000eb00000000800 */
[----:B------:R-:W3:Y:S01]  /*0060*/  S2UR UR4, SR_CTAID.X ;  /* 0x00000000000479c3 */ /* 0x000ee20000002500 */
[----:B0-----:R-:W-:-:S05]  /*0070*/  IMAD R0, R0, UR5, RZ ;  /* 0x0000000500007c24 */ /* 0x001fca000f8e02ff */
[-C--:B------:R-:W-:Y:S02]  /*0080*/  IABS R6, R0.reuse ;  /* 0x0000000000067213 */ /* 0x080fe40000000000 */
[----:B-1----:R-:W-:Y:S01]  /*0090*/  IADD3 R9, PT, PT, R0, -0x1, R9 ;  /* 0xffffffff00097810 */ /* 0x002fe20007ffe009 */
[----:B--2---:R-:W-:Y:S01]  /*00a0*/  IMAD R3, R2, UR6, RZ ;  /* 0x0000000602037c24 */ /* 0x004fe2000f8e02ff */
[----:B------:R-:W0:Y:S01]  /*00b0*/  I2F.RP R8, R6 ;  /* 0x0000000600087306 */ /* 0x000e220000209400 */
[----:B------:R-:W-:-:S03]  /*00c0*/  IABS R12, R0 ;  /* 0x00000000000c7213 */ /* 0x000fc60000000000 */
[----:B------:R-:W-:Y:S02]  /*00d0*/  IABS R7, R3 ;  /* 0x0000000300077213 */ /* 0x000fe40000000000 */
[----:B------:R-:W-:Y:S02]  /*00e0*/  IMAD.MOV R12, RZ, RZ, -R12 ;  /* 0x000000ffff0c7224 */ /* 0x000fe400078e0a0c */
[----:B------:R-:W1:Y:S08]  /*00f0*/  I2F.RP R10, R7 ;  /* 0x00000007000a7306 */ /* 0x000e700000209400 */
[----:B0-----:R-:W0:Y:S08]  /*0100*/  MUFU.RCP R8, R8 ;  /* 0x0000000800087308 */ /* 0x001e300000001000 */
[----:B-1----:R-:W-:Y:S01]  /*0110*/  MUFU.RCP R10, R10 ;  /* 0x0000000a000a7308 */ /* 0x002fe20000001000 */
[----:B0-----:R-:W-:Y:S01]  /*0120*/  VIADD R4, R8, 0xffffffe ;  /* 0x0ffffffe08047836 */ /* 0x001fe20000000000 */
[----:B------:R-:W-:-:S02]  /*0130*/  IABS R8, R9 ;  /* 0x0000000900087213 */ /* 0x000fc40000000000 */
[----:B------:R-:W-:-:S04]  /*0140*/  LOP3.LUT R9, R9, R0, RZ, 0x3c, !PT ;  /* 0x0000000009097212 */ /* 0x000fc800078e3cff */
[----:B------:R0:W1:Y:S01]  /*0150*/  F2I.FTZ.U32.TRUNC.NTZ R5, R4 ;  /* 0x0000000400057305 */ /* 0x000062000021f000 */
[----:B------:R-:W-:Y:S01]  /*0160*/  ISETP.GE.AND P2, PT, R9, RZ, PT ;  /* 0x000000ff0900720c */ /* 0x000fe20003f46270 */
[----:B0-----:R-:W-:Y:S02]  /*0170*/  HFMA2 R4, -RZ, RZ, 0, 0 ;  /* 0x00000000ff047431 */ /* 0x001fe400000001ff */
[----:B-1----:R-:W-:-:S04]  /*0180*/  IMAD.MOV R11, RZ, RZ, -R5 ;  /* 0x000000ffff0b7224 */ /* 0x002fc800078e0a05 */
[----:B------:R-:W-:-:S04]  /*0190*/  IMAD R11, R11, R6, RZ ;  /* 0x000000060b0b7224 */ /* 0x000fc800078e02ff */
[----:B------:R-:W-:Y:S01]  /*01a0*/  IMAD.HI.U32 R4, R5, R11, R4 ;  /* 0x0000000b05047227 */ /* 0x000fe200078e0004 */
[----:B------:R-:W-:Y:S02]  /*01b0*/  IADD3 R5, PT, PT, R10, 0xffffffe, RZ ;  /* 0x0ffffffe0a057810 */ /* 0x000fe40007ffe0ff */
[----:B------:R-:W0:Y:S01]  /*01c0*/  LDC R10, c[0x0][0x39c] ;  /* 0x0000e700ff0a7b82 */ /* 0x000e220000000800 */
[----:B------:R-:W-:-:S03]  /*01d0*/  IMAD.MOV.U32 R11, RZ, RZ, R8 ;  /* 0x000000ffff0b7224 */ /* 0x000fc600078e0008 */
[----:B------:R-:W1:Y:S01]  /*01e0*/  F2I.FTZ.U32.TRUNC.NTZ R5, R5 ;  /* 0x0000000500057305 */ /* 0x000e62000021f000 */
[----:B------:R-:W-:-:S04]  /*01f0*/  IMAD.HI.U32 R8, R4, R11, RZ ;  /* 0x0000000b04087227 */ /* 0x000fc800078e00ff */
[----:B------:R-:W-:-:S05]  /*0200*/  IMAD R11, R8, R12, R11 ;  /* 0x0000000c080b7224 */ /* 0x000fca00078e020b */
[----:B------:R-:W-:Y:S01]  /*0210*/  ISETP.GT.U32.AND P1, PT, R6, R11, PT ;  /* 0x0000000b0600720c */ /* 0x000fe20003f24070 */
[----:B-1----:R-:W-:Y:S01]  /*0220*/  IMAD.MOV R4, RZ, RZ, -R5 ;  /* 0x000000ffff047224 */ /* 0x002fe200078e0a05 */
[----:B0-----:R-:W-:-:S11]  /*0230*/  IADD3 R10, PT, PT, R3, -0x1, R10 ;  /* 0xffffffff030a7810 */ /* 0x001fd60007ffe00a */
[----:B------:R-:W-:Y:S02]  /*0240*/  @!P1 IMAD.IADD R11, R11, 0x1, -R6 ;  /* 0x000000010b0b9824 */ /* 0x000fe400078e0a06 */
[----:B------:R-:W-:Y:S01]  /*0250*/  @!P1 VIADD R8, R8, 0x1 ;  /* 0x0000000108089836 */ /* 0x000fe20000000000 */
[----:B------:R-:W-:Y:S02]  /*0260*/  ISETP.NE.AND P1, PT, R0, RZ, PT ;  /* 0x000000ff0000720c */ /* 0x000fe40003f25270 */
[----:B------:R-:W-:Y:S01]  /*0270*/  ISETP.GE.U32.AND P0, PT, R11, R6, PT ;  /* 0x000000060b00720c */ /* 0x000fe20003f06070 */
[----:B------:R-:W-:Y:S01]  /*0280*/  IMAD R11, R4, R7, RZ ;  /* 0x00000007040b7224 */ /* 0x000fe200078e02ff */
[----:B------:R-:W-:Y:S02]  /*0290*/  MOV R4, RZ ;  /* 0x000000ff00047202 */ /* 0x000fe40000000f00 */
[----:B------:R-:W-:-:S03]  /*02a0*/  IABS R6, R3 ;  /* 0x0000000300067213 */ /* 0x000fc60000000000 */
[----:B------:R-:W-:Y:S01]  /*02b0*/  IMAD.HI.U32 R4, R5, R11, R4 ;  /* 0x0000000b05047227 */ /* 0x000fe200078e0004 */
[----:B------:R-:W-:-:S03]  /*02c0*/  IABS R5, R10 ;  /* 0x0000000a00057213 */ /* 0x000fc60000000000 */
[----:B------:R-:W-:Y:S02]  /*02d0*/  IMAD.MOV R6, RZ, RZ, -R6 ;  /* 0x000000ffff067224 */ /* 0x000fe400078e0a06 */
[----:B------:R-:W-:Y:S01]  /*02e0*/  @P0 IADD3 R8, PT, PT, R8, 0x1, RZ ;  /* 0x0000000108080810 */ /* 0x000fe20007ffe0ff */
[----:B------:R-:W-:-:S04]  /*02f0*/  IMAD.HI.U32 R9, R4, R5, RZ ;  /* 0x0000000504097227 */ /* 0x000fc800078e00ff */
[----:B------:R-:W-:Y:S02]  /*0300*/  IMAD.MOV.U32 R4, RZ, RZ, R8 ;  /* 0x000000ffff047224 */ /* 0x000fe400078e0008 */
[----:B------:R-:W-:Y:S02]  /*0310*/  IMAD R8, R9, R6, R5 ;  /* 0x0000000609087224 */ /* 0x000fe400078e0205 */
[----:B------:R-:W-:Y:S01]  /*0320*/  @!P2 IMAD.MOV R4, RZ, RZ, -R4 ;  /* 0x000000ffff04a224 */ /* 0x000fe200078e0a04 */
[----:B------:R-:W-:Y:S02]  /*0330*/  @!P1 LOP3.LUT R4, RZ, R0, RZ, 0x33, !PT ;  /* 0x00000000ff049212 */ /* 0x000fe400078e33ff */
[----:B------:R-:W-:Y:S02]  /*0340*/  ISETP.GT.U32.AND P0, PT, R7, R8, PT ;  /* 0x000000080700720c */ /* 0x000fe40003f04070 */
[----:B------:R-:W-:-:S11]  /*0350*/  ISETP.GE.AND P1, PT, R4, 0x1, PT ;  /* 0x000000010400780c */ /* 0x000fd60003f26270 */
[----:B------:R-:W-:Y:S02]  /*0360*/  @!P0 IADD3 R8, PT, PT, R8, -R7, RZ ;  /* 0x8000000708088210 */ /* 0x000fe40007ffe0ff */
[----:B---3--:R-:W-:Y:S05]  /*0370*/  @!P1 EXIT ;  /* 0x000000000000994d */ /* 0x008fea0003800000 */
[----:B------:R-:W0:Y:S01]  /*0380*/  S2R R11, SR_TID.X ;  /* 0x00000000000b7919 */ /* 0x000e220000002100 */
[----:B------:R-:W-:Y:S01]  /*0390*/  ISETP.GE.U32.AND P1, PT, R8, R7, PT ;  /* 0x000000070800720c */ /* 0x000fe20003f26070 */
[----:B------:R-:W-:Y:S01]  /*03a0*/  @!P0 VIADD R9, R9, 0x1 ;  /* 0x0000000109098836 */ /* 0x000fe20000000000 */
[----:B------:R-:W-:Y:S01]  /*03b0*/  LOP3.LUT R10, R10, R3, RZ, 0x3c, !PT ;  /* 0x000000030a0a7212 */ /* 0x000fe200078e3cff */
[----:B------:R-:W1:Y:S01]  /*03c0*/  S2R R5, SR_CTAID.Y ;  /* 0x0000000000057919 */ /* 0x000e620000002600 */
[----:B------:R-:W-:Y:S01]  /*03d0*/  ISETP.NE.AND P0, PT, R3, RZ, PT ;  /* 0x000000ff0300720c */ /* 0x000fe20003f05270 */
[----:B------:R-:W-:Y:S01]  /*03e0*/  UIMAD UR4, UR4, UR5, URZ ;  /* 0x00000005040472a4 */ /* 0x000fe2000f8e02ff */
[----:B------:R-:W-:Y:S01]  /*03f0*/  ISETP.GE.AND P2, PT, R10, RZ, PT ;  /* 0x000000ff0a00720c */ /* 0x000fe20003f46270 */
[----:B------:R-:W1:Y:S01]  /*0400*/  S2R R6, SR_TID.Y ;  /* 0x0000000000067919 */ /* 0x000e620000002200 */
[----:B------:R-:W2:Y:S05]  /*0410*/  LDCU.64 UR8, c[0x0][0x358] ;  /* 0x00006b00ff0877ac */ /* 0x000eaa0008000a00 */
[----:B------:R-:W-:-:S05]  /*0420*/  @P1 VIADD R9, R9, 0x1 ;  /* 0x0000000109091836 */ /* 0x000fca0000000000 */
[----:B------:R-:W-:Y:S01]  /*0430*/  MOV R7, R9 ;  /* 0x0000000900077202 */ /* 0x000fe20000000f00 */
[----:B------:R-:W-:-:S04]  /*0440*/  IMAD.MOV.U32 R9, RZ, RZ, RZ ;  /* 0x000000ffff097224 */ /* 0x000fc800078e00ff */
[----:B------:R-:W-:Y:S01]  /*0450*/  @!P2 IMAD.MOV R7, RZ, RZ, -R7 ;  /* 0x000000ffff07a224 */ /* 0x000fe200078e0a07 */
[----:B------:R-:W-:-:S04]  /*0460*/  @!P0 LOP3.LUT R7, RZ, R3, RZ, 0x33, !PT ;  /* 0x00000003ff078212 */ /* 0x000fc800078e33ff */
[----:B------:R-:W-:Y:S02]  /*0470*/  LOP3.LUT R8, R7, 0x7, RZ, 0xc0, !PT ;  /* 0x0000000707087812 */ /* 0x000fe400078ec0ff */
[----:B0-----:R-:W-:Y:S01]  /*0480*/  IADD3 R10, PT, PT, R11, UR4, RZ ;  /* 0x000000040b0a7c10 */ /* 0x001fe2000fffe0ff */
[----:B------:R-:W-:Y:S01]  /*0490*/  UMOV UR4, URZ ;  /* 0x000000ff00047c82 */ /* 0x000fe20008000000 */
[----:B-12---:R-:W-:-:S07]  /*04a0*/  IMAD R11, R5, UR6, R6 ;  /* 0x00000006050b7c24 */ /* 0x006fce000f8e0206 */
.L_x_5:
[----:B------:R-:W-:Y:S01]  /*04b0*/  ISETP.GE.AND P1, PT, R7, 0x1, PT ;  /* 0x000000010700780c */ /* 0x000fe20003f26270 */
[----:B------:R-:W-:-:S06]  /*04c0*/  UIADD3 UR4, UPT, UPT, UR4, 0x1, URZ ;  /* 0x0000000104047890 */ /* 0x000fcc000fffe0ff */
[----:B------:R-:W-:-:S06]  /*04d0*/  ISETP.NE.AND P0, PT, R4, UR4, PT ;  /* 0x0000000404007c0c */ /* 0x000fcc000bf05270 */
[----:B0123--:R-:W-:Y:S07]  /*04e0*/  @!P1 BRA `(.L_x_0) ;  /* 0x0000000800889947 */ /* 0x00ffee0003800000 */
[----:B------:R-:W0:Y:S01]  /*04f0*/  LDC.64 R12, c[0x0][0x390] ;  /* 0x0000e400ff0c7b82 */ /* 0x000e220000000a00 */
[----:B------:R-:W-:Y:S01]  /*0500*/  ISETP.GE.U32.AND P2, PT, R7, 0x8, PT ;  /* 0x000000080700780c */ /* 0x000fe20003f46070 */
[----:B------:R-:W-:Y:S01]  /*0510*/  IMAD.IADD R20, R10, 0x1, R9 ;  /* 0x000000010a147824 */ /* 0x000fe200078e0209 */
[----:B------:R-:W-:Y:S01]  /*0520*/  ISETP.NE.AND P1, PT, R8, RZ, PT ;  /* 0x000000ff0800720c */ /* 0x000fe20003f25270 */
[----:B------:R-:W-:Y:S02]  /*0530*/  IMAD.MOV.U32 R22, RZ, RZ, RZ ;  /* 0x000000ffff167224 */ /* 0x000fe400078e00ff */
[----:B0-----:R-:W-:-:S08]  /*0540*/  IMAD.WIDE R12, R20, 0x4, R12 ;  /* 0x00000004140c7825 */ /* 0x001fd000078e020c */
[----:B------:R-:W-:Y:S05]  /*0550*/  @!P2 BRA `(.L_x_1) ;  /* 0x000000040034a947 */ /* 0x000fea0003800000 */
[----:B------:R-:W-:Y:S01]  /*0560*/  IMAD R21, R20, R2, R5 ;  /* 0x0000000214157224 */ /* 0x000fe200078e0205 */
[----:B------:R-:W-:Y:S01]  /*0570*/  LOP3.LUT R25, R7, 0x7ffffff8, RZ, 0xc0, !PT ;  /* 0x7ffffff807197812 */ /* 0x000fe200078ec0ff */
[----:B------:R-:W-:Y:S02]  /*0580*/  HFMA2 R22, -RZ, RZ, 0, 0 ;  /* 0x00000000ff167431 */ /* 0x000fe400000001ff */
[----:B------:R-:W-:Y:S02]  /*0590*/  IMAD.MOV.U32 R24, RZ, RZ, R11 ;  /* 0x000000ffff187224 */ /* 0x000fe400078e000b */
[----:B------:R-:W-:Y:S01]  /*05a0*/  IMAD.SHL.U32 R23, R3, 0x4, RZ ;  /* 0x0000000403177824 */ /* 0x000fe200078e00ff */
[----:B------:R-:W-:Y:S01]  /*05b0*/  IADD3 R25, PT, PT, -R25, RZ, RZ ;  /* 0x000000ff19197210 */ /* 0x000fe20007ffe1ff */
[----:B------:R-:W-:-:S07]  /*05c0*/  IMAD R21, R21, UR6, R6 ;  /* 0x0000000615157c24 */ /* 0x000fce000f8e0206 */
.L_x_2:
[----:B0-----:R-:W0:Y:S08]  /*05d0*/  LDC.64 R14, c[0x0][0x380] ;  /* 0x0000e000ff0e7b82 */ /* 0x001e300000000a00 */
[----:B------:R-:W1:Y:S01]  /*05e0*/  LDC.64 R16, c[0x0][0x388] ;  /* 0x0000e200ff107b82 */ /* 0x000e620000000a00 */
[----:B0-----:R-:W-:-:S05]  /*05f0*/  IMAD.WIDE R14, R21, 0x4, R14 ;  /* 0x00000004150e7825 */ /* 0x001fca00078e020e */
[----:B------:R-:W2:Y:S01]  /*0600*/  LDG.E R26, desc[UR8][R14.64] ;  /* 0x000000080e1a7981 */ /* 0x000ea2000c1e1900 */
[----:B-1----:R-:W-:-:S05]  /*0610*/  IMAD.WIDE R16, R24, 0x4, R16 ;  /* 0x0000000418107825 */ /* 0x002fca00078e0210 */
[----:B------:R-:W2:Y:S01]  /*0620*/  LDG.E R27, desc[UR8][R16.64] ;  /* 0x00000008101b7981 */ /* 0x000ea2000c1e1900 */
[----:B------:R-:W-:-:S05]  /*0630*/  IADD3 R18, P2, PT, R14, R23, RZ ;  /* 0x000000170e127210 */ /* 0x000fca0007f5e0ff */
[----:B------:R-:W-:Y:S02]  /*0640*/  IMAD.X R19, RZ, RZ, R15, P2 ;  /* 0x000000ffff137224 */ /* 0x000fe400010e060f */
[----:B--2---:R-:W-:Y:S01]  /*0650*/  FMUL R29, R26, R27 ;  /* 0x0000001b1a1d7220 */ /* 0x004fe20000400000 */
[----:B------:R-:W-:-:S04]  /*0660*/  IADD3 R26, P2, PT, R16, R23, RZ ;  /* 0x00000017101a7210 */ /* 0x000fc80007f5e0ff */
[----:B------:R0:W-:Y:S01]  /*0670*/  REDG.E.ADD.F32.FTZ.RN.STRONG.GPU desc[UR8][R12.64], R29 ;  /* 0x0000001d0c0079a6 */ /* 0x0001e2000c12f308 */
[----:B------:R-:W-:-:S03]  /*0680*/  IMAD.X R27, RZ, RZ, R17, P2 ;  /* 0x000000ffff1b7224 */ /* 0x000fc600010e0611 */
[----:B------:R-:W2:Y:S04]  /*0690*/  LDG.E R28, desc[UR8][R18.64] ;  /* 0x00000008121c7981 */ /* 0x000ea8000c1e1900 */
[----:B------:R-:W2:Y:S01]  /*06a0*/  LDG.E R15, desc[UR8][R26.64] ;  /* 0x000000081a0f7981 */ /* 0x000ea2000c1e1900 */
[C---:B------:R-:W-:Y:S02]  /*06b0*/  IADD3 R16, P3, PT, R23.reuse, R26, RZ ;  /* 0x0000001a17107210 */ /* 0x040fe40007f7e0ff */
[----:B------:R-:W-:-:S03]  /*06c0*/  IADD3 R14, P2, PT, R23, R18, RZ ;  /* 0x00000012170e7210 */ /* 0x000fc60007f5e0ff */
[----:B------:R-:W-:Y:S02]  /*06d0*/  IMAD.X R17, RZ, RZ, R27, P3 ;  /* 0x000000ffff117224 */ /* 0x000fe400018e061b */
[----:B--2---:R-:W-:Y:S01]  /*06e0*/  FMUL R28, R28, R15 ;  /* 0x0000000f1c1c7220 */ /* 0x004fe20000400000 */
[----:B------:R-:W-:-:S04]  /*06f0*/  IADD3.X R15, PT, PT, RZ, R19, RZ, P2, !PT ;  /* 0x00000013ff0f7210 */ /* 0x000fc800017fe4ff */
[----:B------:R1:W-:Y:S04]  /*0700*/  REDG.E.ADD.F32.FTZ.RN.STRONG.GPU desc[UR8][R12.64], R28 ;  /* 0x0000001c0c0079a6 */ /* 0x0003e8000c12f308 */
[----:B------:R-:W0:Y:S04]  /*0710*/  LDG.E R18, desc[UR8][R14.64] ;  /* 0x000000080e127981 */ /* 0x000e28000c1e1900 */
[----:B------:R-:W0:Y:S01]  /*0720*/  LDG.E R19, desc[UR8][R16.64] ;  /* 0x0000000810137981 */ /* 0x000e22000c1e1900 */
[----:B------:R-:W-:-:S04]  /*0730*/  IADD3 R26, P3, PT, R23, R16, RZ ;  /* 0x00000010171a7210 */ /* 0x000fc80007f7e0ff */
[----:B------:R-:W-:Y:S01]  /*0740*/  IADD3.X R27, PT, PT, RZ, R17, RZ, P3, !PT ;  /* 0x00000011ff1b7210 */ /* 0x000fe20001ffe4ff */
[----:B0-----:R-:W-:Y:S01]  /*0750*/  FMUL R29, R18, R19 ;  /* 0x00000013121d7220 */ /* 0x001fe20000400000 */
[----:B------:R-:W-:-:S04]  /*0760*/  IADD3 R18, P2, PT, R23, R14, RZ ;  /* 0x0000000e17127210 */ /* 0x000fc80007f5e0ff */
[----:B------:R0:W-:Y:S01]  /*0770*/  REDG.E.ADD.F32.FTZ.RN.STRONG.GPU desc[UR8][R12.64], R29 ;  /* 0x0000001d0c0079a6 */ /* 0x0001e2000c12f308 */
[----:B------:R-:W-:-:S03]  /*0780*/  IMAD.X R19, RZ, RZ, R15, P2 ;  /* 0x000000ffff137224 */ /* 0x000fc600010e060f */
[----:B------:R-:W1:Y:S04]  /*0790*/  LDG.E R15, desc[UR8][R26.64] ;  /* 0x000000081a0f7981 */ /* 0x000e68000c1e1900 */
[----:B------:R-:W1:Y:S01]  /*07a0*/  LDG.E R14, desc[UR8][R18.64] ;  /* 0x00000008120e7981 */ /* 0x000e62000c1e1900 */
[----:B------:R-:W-:-:S05]  /*07b0*/  IADD3 R16, P3, PT, R23, R26, RZ ;  /* 0x0000001a17107210 */ /* 0x000fca0007f7e0ff */
[----:B------:R-:W-:Y:S02]  /*07c0*/  IMAD.X R17, RZ, RZ, R27, P3 ;  /* 0x000000ffff117224 */ /* 0x000fe400018e061b */
[----:B-1----:R-:W-:Y:S01]  /*07d0*/  FMUL R28, R14, R15 ;  /* 0x0000000f0e1c7220 */ /* 0x002fe20000400000 */
[----:B------:R-:W-:-:S04]  /*07e0*/  IADD3 R14, P2, PT, R23, R18, RZ ;  /* 0x00000012170e7210 */ /* 0x000fc80007f5e0ff */
[----:B------:R1:W-:Y:S01]  /*07f0*/  REDG.E.ADD.F32.FTZ.RN.STRONG.GPU desc[UR8][R12.64], R28 ;  /* 0x0000001c0c0079a6 */ /* 0x0003e2000c12f308 */
[----:B------:R-:W-:-:S03]  /*0800*/  IMAD.X R15, RZ, RZ, R19, P2 ;  /* 0x000000ffff0f7224 */ /* 0x000fc600010e0613 */
[----:B------:R-:W0:Y:S04]  /*0810*/  LDG.E R19, desc[UR8][R16.64] ;  /* 0x0000000810137981 */ /* 0x000e28000c1e1900 */
[----:B------:R-:W0:Y:S01]  /*0820*/  LDG.E R18, desc[UR8][R14.64] ;  /* 0x000000080e127981 */ /* 0x000e22000c1e1900 */
[----:B------:R-:W-:-:S05]  /*0830*/  IADD3 R26, P3, PT, R23, R16, RZ ;  /* 0x00000010171a7210 */ /* 0x000fca0007f7e0ff */
[----:B------:R-:W-:Y:S02]  /*0840*/  IMAD.X R27, RZ, RZ, R17, P3 ;  /* 0x000000ffff1b7224 */ /* 0x000fe400018e0611 */
[----:B0-----:R-:W-:Y:S01]  /*0850*/  FMUL R29, R18, R19 ;  /* 0x00000013121d7220 */ /* 0x001fe20000400000 */
[----:B------:R-:W-:-:S04]  /*0860*/  IADD3 R18, P2, PT, R23, R14, RZ ;  /* 0x0000000e17127210 */ /* 0x000fc80007f5e0ff */
[----:B------:R-:W-:Y:S01]  /*0870*/  IADD3.X R19, PT, PT, RZ, R15, RZ, P2, !PT ;  /* 0x0000000fff137210 */ /* 0x000fe200017fe4ff */
[----:B------:R-:W-:Y:S04]  /*0880*/  REDG.E.ADD.F32.FTZ.RN.STRONG.GPU desc[UR8][R12.64], R29 ;  /* 0x0000001d0c0079a6 */ /* 0x000fe8000c12f308 */
[----:B------:R-:W1:Y:S04]  /*0890*/  LDG.E R14, desc[UR8][R18.64] ;  /* 0x00000008120e7981 */ /* 0x000e68000c1e1900 */
[----:B------:R-:W1:Y:S01]  /*08a0*/  LDG.E R15, desc[UR8][R26.64] ;  /* 0x000000081a0f7981 */ /* 0x000e62000c1e1900 */
[----:B------:R-:W-:-:S04]  /*08b0*/  IADD3 R16, P3, PT, R23, R26, RZ ;  /* 0x0000001a17107210 */ /* 0x000fc80007f7e0ff */
[----:B------:R-:W-:Y:S01]  /*08c0*/  IADD3.X R17, PT, PT, RZ, R27, RZ, P3, !PT ;  /* 0x0000001bff117210 */ /* 0x000fe20001ffe4ff */
[----:B-1----:R-:W-:Y:S01]  /*08d0*/  FMUL R28, R14, R15 ;  /* 0x0000000f0e1c7220 */ /* 0x002fe20000400000 */
[----:B------:R-:W-:-:S04]  /*08e0*/  IADD3 R14, P2, PT, R23, R18, RZ ;  /* 0x00000012170e7210 */ /* 0x000fc80007f5e0ff */
[----:B------:R0:W-:Y:S01]  /*08f0*/  REDG.E.ADD.F32.FTZ.RN.STRONG.GPU desc[UR8][R12.64], R28 ;  /* 0x0000001c0c0079a6 */ /* 0x0001e2000c12f308 */
[----:B------:R-:W-:-:S03]  /*0900*/  IMAD.X R15, RZ, RZ, R19, P2 ;  /* 0x000000ffff0f7224 */ /* 0x000fc600010e0613 */
[----:B------:R-:W2:Y:S04]  /*0910*/  LDG.E R26, desc[UR8][R16.64] ;  /* 0x00000008101a7981 */ /* 0x000ea8000c1e1900 */
[----:B------:R-:W2:Y:S01]  /*0920*/  LDG.E R19, desc[UR8][R14.64] ;  /* 0x000000080e137981 */ /* 0x000ea2000c1e1900 */
[C---:B------:R-:W-:Y:S02]  /*0930*/  IADD3 R18, P3, PT, R23.reuse, R16, RZ ;  /* 0x0000001017127210 */ /* 0x040fe40007f7e0ff */
[----:B0-----:R-:W-:-:S05]  /*0940*/  IADD3 R28, P2, PT, R23, R14, RZ ;  /* 0x0000000e171c7210 */ /* 0x001fca0007f5e0ff */
[----:B------:R-:W-:Y:S02]  /*0950*/  IMAD.X R29, RZ, RZ, R15, P2 ;  /* 0x000000ffff1d7224 */ /* 0x000fe400010e060f */
[----:B--2---:R-:W-:Y:S01]  /*0960*/  FMUL R27, R19, R26 ;  /* 0x0000001a131b7220 */ /* 0x004fe20000400000 */
[----:B------:R-:W-:-:S04]  /*0970*/  IMAD.X R19, RZ, RZ, R17, P3 ;  /* 0x000000ffff137224 */ /* 0x000fc800018e0611 */
[----:B------:R0:W-:Y:S04]  /*0980*/  REDG.E.ADD.F32.FTZ.RN.STRONG.GPU desc[UR8][R12.64], R27 ;  /* 0x0000001b0c0079a6 */ /* 0x0001e8000c12f308 */
[----:B------:R-:W2:Y:S04]  /*0990*/  LDG.E R29, desc[UR8][R28.64] ;  /* 0x000000081c1d7981 */ /* 0x000ea8000c1e1900 */
[----:B------:R-:W2:Y:S01]  /*09a0*/  LDG.E R18, desc[UR8][R18.64] ;  /* 0x0000000812127981 */ /* 0x000ea2000c1e1900 */
[----:B------:R-:W-:-:S04]  /*09b0*/  IADD3 R25, PT, PT, R25, 0x8, RZ ;  /* 0x0000000819197810 */ /* 0x000fc80007ffe0ff */
[----:B------:R-:W-:Y:S01]  /*09c0*/  ISETP.NE.AND P2, PT, R25, RZ, PT ;  /* 0x000000ff1900720c */ /* 0x000fe20003f45270 */
[C---:B------:R-:W-:Y:S01]  /*09d0*/  IMAD R22, R3.reuse, 0x8, R22 ;  /* 0x0000000803167824 */ /* 0x040fe200078e0216 */
[C---:B------:R-:W-:Y:S01]  /*09e0*/  LEA R24, R3.reuse, R24, 0x3 ;  /* 0x0000001803187211 */ /* 0x040fe200078e18ff */
[----:B------:R-:W-:Y:S02]  /*09f0*/  IMAD R21, R3, 0x8, R21 ;  /* 0x0000000803157824 */ /* 0x000fe400078e0215 */
[----:B--2---:R-:W-:-:S05]  /*0a00*/  FMUL R26, R29, R18 ;  /* 0x000000121d1a7220 */ /* 0x004fca0000400000 */
[----:B------:R0:W-:Y:S03]  /*0a10*/  REDG.E.ADD.F32.FTZ.RN.STRONG.GPU desc[UR8][R12.64], R26 ;  /* 0x0000001a0c0079a6 */ /* 0x0001e6000c12f308 */
[----:B------:R-:W-:Y:S05]  /*0a20*/  @P2 BRA `(.L_x_2) ;  /* 0xfffffff800e82947 */ /* 0x000fea000383ffff */
.L_x_1:
[----:B------:R-:W-:Y:S01]  /*0a30*/  IMAD R23, R3, R20, RZ ;  /* 0x0000001403177224 */ /* 0x000fe200078e02ff */
[----:B------:R-:W-:Y:S06]  /*0a40*/  @!P1 BRA `(.L_x_0) ;  /* 0x0000000400309947 */ /* 0x000fec0003800000 */
[----:B------:R-:W-:-:S05]  /*0a50*/  VIADD R14, R8, 0xffffffff ;  /* 0xffffffff080e7836 */ /* 0x000fca0000000000 */
[----:B------:R-:W-:-:S13]  /*0a60*/  ISETP.GE.U32.AND P1, PT, R14, 0x3, PT ;  /* 0x000000030e00780c */ /* 0x000fda0003f26070 */
[----:B------:R-:W-:Y:S05]  /*0a70*/  @!P1 BRA `(.L_x_3) ;  /* 0x0000000000909947 */ /* 0x000fea0003800000 */
[----:B------:R-:W1:Y:S01]  /*0a80*/  LDC.64 R18, c[0x0][0x388] ;  /* 0x0000e200ff127b82 */ /* 0x000e620000000a00 */
[----:B------:R-:W-:-:S05]  /*0a90*/  IADD3 R16, PT, PT, R11, R22, RZ ;  /* 0x000000160b107210 */ /* 0x000fca0007ffe0ff */
[----:B------:R-:W-:Y:S02]  /*0aa0*/  IMAD.IADD R17, R23, 0x1, R16 ;  /* 0x0000000117117824 */ /* 0x000fe400078e0210 */
[----:B------:R-:W2:Y:S01]  /*0ab0*/  LDC.64 R14, c[0x0][0x380] ;  /* 0x0000e000ff0e7b82 */ /* 0x000ea20000000a00 */
[----:B-1----:R-:W-:-:S05]  /*0ac0*/  IMAD.WIDE R18, R16, 0x4, R18 ;  /* 0x0000000410127825 */ /* 0x002fca00078e0212 */
[----:B------:R-:W3:Y:S01]  /*0ad0*/  LDG.E R20, desc[UR8][R18.64] ;  /* 0x0000000812147981 */ /* 0x000ee2000c1e1900 */
[----:B--2---:R-:W-:-:S05]  /*0ae0*/  IMAD.WIDE R14, R17, 0x4, R14 ;  /* 0x00000004110e7825 */ /* 0x004fca00078e020e */
[----:B------:R-:W3:Y:S01]  /*0af0*/  LDG.E R17, desc[UR8][R14.64] ;  /* 0x000000080e117981 */ /* 0x000ee2000c1e1900 */
[----:B0-----:R-:W-:-:S04]  /*0b00*/  SHF.L.U32 R27, R3, 0x2, RZ ;  /* 0x00000002031b7819 */ /* 0x001fc800000006ff */
[C---:B------:R-:W-:Y:S02]  /*0b10*/  IADD3 R24, P2, PT, R27.reuse, R18, RZ ;  /* 0x000000121b187210 */ /* 0x040fe40007f5e0ff */
[----:B------:R-:W-:-:S03]  /*0b20*/  IADD3 R16, P1, PT, R27, R14, RZ ;  /* 0x0000000e1b107210 */ /* 0x000fc60007f3e0ff */
[----:B------:R-:W-:Y:S02]  /*0b30*/  IMAD.X R25, RZ, RZ, R19, P2 ;  /* 0x000000ffff197224 */ /* 0x000fe400010e0613 */
[----:B---3--:R-:W-:Y:S01]  /*0b40*/  FMUL R29, R17, R20 ;  /* 0x00000014111d7220 */ /* 0x008fe20000400000 */
[----:B------:R-:W-:-:S04]  /*0b50*/  IADD3.X R17, PT, PT, RZ, R15, RZ, P1, !PT ;  /* 0x0000000fff117210 */ /* 0x000fc80000ffe4ff */
[----:B------:R0:W-:Y:S04]  /*0b60*/  REDG.E.ADD.F32.FTZ.RN.STRONG.GPU desc[UR8][R12.64], R29 ;  /* 0x0000001d0c0079a6 */ /* 0x0001e8000c12f308 */
[----:B------:R-:W2:Y:S04]  /*0b70*/  LDG.E R26, desc[UR8][R16.64] ;  /* 0x00000008101a7981 */ /* 0x000ea8000c1e1900 */
[----:B------:R-:W2:Y:S01]  /*0b80*/  LDG.E R28, desc[UR8][R24.64] ;  /* 0x00000008181c7981 */ /* 0x000ea2000c1e1900 */
[C---:B------:R-:W-:Y:S02]  /*0b90*/  IADD3 R20, P2, PT, R27.reuse, R24, RZ ;  /* 0x000000181b147210 */ /* 0x040fe40007f5e0ff */
[----:B------:R-:W-:-:S03]  /*0ba0*/  IADD3 R18, P1, PT, R27, R16, RZ ;  /* 0x000000101b127210 */ /* 0x000fc60007f3e0ff */
[----:B------:R-:W-:Y:S01]  /*0bb0*/  IMAD.X R21, RZ, RZ, R25, P2 ;  /* 0x000000ffff157224 */ /* 0x000fe200010e0619 */
[----:B------:R-:W-:Y:S01]  /*0bc0*/  IADD3.X R19, PT, PT, RZ, R17, RZ, P1, !PT ;  /* 0x00000011ff137210 */ /* 0x000fe20000ffe4ff */
[----:B--2---:R-:W-:-:S05]  /*0bd0*/  FMUL R26, R26, R28 ;  /* 0x0000001c1a1a7220 */ /* 0x004fca0000400000 */
        /* <DEDUP_REMOVED lines=9> */
[----:B------:R-:W0:Y:S04]  /*0c70*/  LDG.E R16, desc[UR8][R16.64] ;  /* 0x0000000810107981 */ /* 0x000e28000c1e1900 */
[----:B------:R-:W0:Y:S02]  /*0c80*/  LDG.E R15, desc[UR8][R14.64] ;  /* 0x000000080e0f7981 */ /* 0x000e24000c1e1900 */
[----:B0-----:R-:W-:-:S05]  /*0c90*/  FMUL R29, R16, R15 ;  /* 0x0000000f101d7220 */ /* 0x001fca0000400000 */
[----:B------:R1:W-:Y:S01]  /*0ca0*/  REDG.E.ADD.F32.FTZ.RN.STRONG.GPU desc[UR8][R12.64], R29 ;  /* 0x0000001d0c0079a6 */ /* 0x0003e2000c12f308 */
[----:B------:R-:W-:-:S07]  /*0cb0*/  IMAD.IADD R22, R22, 0x1, R27 ;  /* 0x0000000116167824 */ /* 0x000fce00078e021b */
.L_x_3:
[----:B------:R-:W-:-:S13]  /*0cc0*/  LOP3.LUT P1, R15, R7, 0x3, RZ, 0xc0, !PT ;  /* 0x00000003070f7812 */ /* 0x000fda000782c0ff */
[----:B------:R-:W-:Y:S05]  /*0cd0*/  @!P1 BRA `(.L_x_0) ;  /* 0x00000000008c9947 */ /* 0x000fea0003800000 */
[----:B------:R-:W-:Y:S02]  /*0ce0*/  ISETP.NE.AND P2, PT, R15, 0x1, PT ;  /* 0x000000010f00780c */ /* 0x000fe40003f45270 */
[----:B------:R-:W-:-:S04]  /*0cf0*/  LOP3.LUT R14, R7, 0x1, RZ, 0xc0, !PT ;  /* 0x00000001070e7812 */ /* 0x000fc800078ec0ff */
[----:B------:R-:W-:-:S07]  /*0d00*/  ISETP.NE.U32.AND P1, PT, R14, 0x1, PT ;  /* 0x000000010e00780c */ /* 0x000fce0003f25070 */
[----:B------:R-:W-:Y:S06]  /*0d10*/  @!P2 BRA `(.L_x_4) ;  /* 0x000000000050a947 */ /* 0x000fec0003800000 */
[----:B------:R-:W2:Y:S01]  /*0d20*/  LDC.64 R20, c[0x0][0x388] ;  /* 0x0000e200ff147b82 */ /* 0x000ea20000000a00 */
[----:B------:R-:W-:-:S05]  /*0d30*/  IADD3 R14, PT, PT, R11, R22, RZ ;  /* 0x000000160b0e7210 */ /* 0x000fca0007ffe0ff */
[----:B------:R-:W-:Y:S02]  /*0d40*/  IMAD.IADD R15, R23, 0x1, R14 ;  /* 0x00000001170f7824 */ /* 0x000fe400078e020e */
[----:B------:R-:W3:Y:S01]  /*0d50*/  LDC.64 R18, c[0x0][0x380] ;  /* 0x0000e000ff127b82 */ /* 0x000ee20000000a00 */
[----:B--2---:R-:W-:-:S05]  /*0d60*/  IMAD.WIDE R20, R14, 0x4, R20 ;  /* 0x000000040e147825 */ /* 0x004fca00078e0214 */
[----:B------:R-:W1:Y:S01]  /*0d70*/  LDG.E R24, desc[UR8][R20.64] ;  /* 0x0000000814187981 */ /* 0x000e62000c1e1900 */
[----:B---3--:R-:W-:-:S05]  /*0d80*/  IMAD.WIDE R18, R15, 0x4, R18 ;  /* 0x000000040f127825 */ /* 0x008fca00078e0212 */
[----:B------:R-:W1:Y:S01]  /*0d90*/  LDG.E R17, desc[UR8][R18.64] ;  /* 0x0000000812117981 */ /* 0x000e62000c1e1900 */
[----:B------:R-:W-:-:S04]  /*0da0*/  SHF.L.U32 R15, R3, 0x2, RZ ;  /* 0x00000002030f7819 */ /* 0x000fc800000006ff */
[C---:B------:R-:W-:Y:S02]  /*0db0*/  IADD3 R14, P3, PT, R15.reuse, R20, RZ ;  /* 0x000000140f0e7210 */ /* 0x040fe40007f7e0ff */
[----:B------:R-:W-:-:S03]  /*0dc0*/  IADD3 R16, P2, PT, R15, R18, RZ ;  /* 0x000000120f107210 */ /* 0x000fc60007f5e0ff */
[----:B------:R-:W-:Y:S02]  /*0dd0*/  IMAD.X R15, RZ, RZ, R21, P3 ;  /* 0x000000ffff0f7224 */ /* 0x000fe400018e0615 */
[----:B-1----:R-:W-:Y:S01]  /*0de0*/  FMUL R25, R17, R24 ;  /* 0x0000001811197220 */ /* 0x002fe20000400000 */
[----:B------:R-:W-:-:S04]  /*0df0*/  IADD3.X R17, PT, PT, RZ, R19, RZ, P2, !PT ;  /* 0x00000013ff117210 */ /* 0x000fc800017fe4ff */
[----:B------:R2:W-:Y:S04]  /*0e00*/  REDG.E.ADD.F32.FTZ.RN.STRONG.GPU desc[UR8][R12.64], R25 ;  /* 0x000000190c0079a6 */ /* 0x0005e8000c12f308 */
[----:B------:R-:W3:Y:S04]  /*0e10*/  LDG.E R16, desc[UR8][R16.64] ;  /* 0x0000000810107981 */ /* 0x000ee8000c1e1900 */
[----:B------:R-:W3:Y:S02]  /*0e20*/  LDG.E R15, desc[UR8][R14.64] ;  /* 0x000000080e0f7981 */ /* 0x000ee4000c1e1900 */
[----:B---3--:R-:W-:-:S05]  /*0e30*/  FMUL R21, R16, R15 ;  /* 0x0000000f10157220 */ /* 0x008fca0000400000 */
[----:B------:R2:W-:Y:S01]  /*0e40*/  REDG.E.ADD.F32.FTZ.RN.STRONG.GPU desc[UR8][R12.64], R21 ;  /* 0x000000150c0079a6 */ /* 0x0005e2000c12f308 */
[----:B------:R-:W-:-:S07]  /*0e50*/  IMAD R22, R3, 0x2, R22 ;  /* 0x0000000203167824 */ /* 0x000fce00078e0216 */
.L_x_4:
[----:B------:R-:W-:Y:S05]  /*0e60*/  @P1 BRA `(.L_x_0) ;  /* 0x0000000000281947 */ /* 0x000fea0003800000 */
[----:B------:R-:W3:Y:S01]  /*0e70*/  LDC.64 R14, c[0x0][0x388] ;  /* 0x0000e200ff0e7b82 */ /* 0x000ee20000000a00 */
[----:B------:R-:W-:-:S05]  /*0e80*/  IADD3 R22, PT, PT, R11, R22, RZ ;  /* 0x000000160b167210 */ /* 0x000fca0007ffe0ff */
[----:B------:R-:W-:Y:S02]  /*0e90*/  IMAD.IADD R23, R23, 0x1, R22 ;  /* 0x0000000117177824 */ /* 0x000fe400078e0216 */
[----:B------:R-:W4:Y:S01]  /*0ea0*/  LDC.64 R16, c[0x0][0x380] ;  /* 0x0000e000ff107b82 */ /* 0x000f220000000a00 */
[----:B---3--:R-:W-:-:S06]  /*0eb0*/  IMAD.WIDE R14, R22, 0x4, R14 ;  /* 0x00000004160e7825 */ /* 0x008fcc00078e020e */
[----:B------:R-:W3:Y:S01]  /*0ec0*/  LDG.E R15, desc[UR8][R14.64] ;  /* 0x000000080e0f7981 */ /* 0x000ee2000c1e1900 */
[----:B----4-:R-:W-:-:S06]  /*0ed0*/  IMAD.WIDE R16, R23, 0x4, R16 ;  /* 0x0000000417107825 */ /* 0x010fcc00078e0210 */
[----:B------:R-:W3:Y:S02]  /*0ee0*/  LDG.E R16, desc[UR8][R16.64] ;  /* 0x0000000810107981 */ /* 0x000ee4000c1e1900 */
[----:B---3--:R-:W-:-:S05]  /*0ef0*/  FMUL R19, R16, R15 ;  /* 0x0000000f10137220 */ /* 0x008fca0000400000 */
[----:B------:R3:W-:Y:S02]  /*0f00*/  REDG.E.ADD.F32.FTZ.RN.STRONG.GPU desc[UR8][R12.64], R19 ;  /* 0x000000130c0079a6 */ /* 0x0007e4000c12f308 */
.L_x_0:
[----:B------:R-:W-:Y:S01]  /*0f10*/  IADD3 R9, PT, PT, R0, R9, RZ ;  /* 0x0000000900097210 */ /* 0x000fe20007ffe0ff */
[----:B------:R-:W-:Y:S06]  /*0f20*/  @P0 BRA `(.L_x_5) ;  /* 0xfffffff400600947 */ /* 0x000fec000383ffff */
[----:B------:R-:W-:Y:S05]  /*0f30*/  EXIT ;  /* 0x000000000000794d */ /* 0x000fea0003800000 */
.L_x_6:
[----:B------:R-:W-:-:S00]  /*0f40*/  BRA `(.L_x_6) ;  /* 0xfffffffc00fc7947 */ /* 0x000fc0000383ffff */
[----:B------:R-:W-:-:S00]  /*0f50*/  NOP ;  /* 0x0000000000007918 */ /* 0x000fc00000000000 */
        /* <DEDUP_REMOVED lines=10> */
.L_x_7:


//--------------------- .nv.shared.reserved.0     --------------------------
	.section	.nv.shared.reserved.0,"aw",@nobits
	.weak		__nv_reservedSMEM_offset_0_alias
	.size		__nv_reservedSMEM_offset_0_alias, 0, 64
	.other		__nv_reservedSMEM_offset_0_alias,@"STO_CUDA_RESERVED_SHARED STV_DEFAULT"
__nv_reservedSMEM_offset_0_alias:
	.zero		0
	.zero		64


//--------------------- .nv.constant0._Z15KernelMatrixAddPfS_S_ii --------------------------
	.section	.nv.constant0._Z15KernelMatrixAddPfS_S_ii,"a",@progbits
	.sectionflags	@""
	.align	4
.nv.constant0._Z15KernelMatrixAddPfS_S_ii:
	.zero		928


//--------------------- SYMBOLS --------------------------

	.type		.nv.reservedSmem.offset0,@object
	.size		.nv.reservedSmem.offset0,0x4
